	.headerflags	@"EF_CUDA_TEXMODE_UNIFIED EF_CUDA_64BIT_ADDRESS EF_CUDA_ACCELERATORS EF_CUDA_SM90 EF_CUDA_VIRTUAL_SM(EF_CUDA_SM90)"
	.elftype	@"ET_EXEC"


//--------------------- .nv.info                  --------------------------
	.section	.nv.info,"",@"SHT_CUDA_INFO"
	.align	4


	//----- nvinfo : EIATTR_REGCOUNT
	.align		4
        /*0000*/ 	.byte	0x04, 0x2f
        /*0002*/ 	.short	(.L_1 - .L_0)
	.align		4
.L_0:
        /*0004*/ 	.word	index@(triton_poi_fused_constant_pad_nd_2)
        /*0008*/ 	.word	0x0000000e


	//----- nvinfo : EIATTR_MIN_STACK_SIZE
	.align		4
.L_1:
        /*000c*/ 	.byte	0x04, 0x12
        /*000e*/ 	.short	(.L_3 - .L_2)
	.align		4
.L_2:
        /*0010*/ 	.word	index@(triton_poi_fused_constant_pad_nd_2)
        /*0014*/ 	.word	0x00000000


	//----- nvinfo : EIATTR_FRAME_SIZE
	.align		4
.L_3:
        /*0018*/ 	.byte	0x04, 0x11
        /*001a*/ 	.short	(.L_5 - .L_4)
	.align		4
.L_4:
        /*001c*/ 	.word	index@(triton_poi_fused_constant_pad_nd_2)
        /*0020*/ 	.word	0x00000000


	//----- nvinfo : EIATTR_MIN_STACK_SIZE
	.align		4
.L_5:
        /*0024*/ 	.byte	0x04, 0x12
        /*0026*/ 	.short	(.L_7 - .L_6)
	.align		4
.L_6:
        /*0028*/ 	.word	index@(triton_poi_fused_constant_pad_nd_2)
        /*002c*/ 	.word	0x00000000
.L_7:


//--------------------- .nv.info.triton_poi_fused_constant_pad_nd_2 --------------------------
	.section	.nv.info.triton_poi_fused_constant_pad_nd_2,"",@"SHT_CUDA_INFO"
	.sectionflags	@""
	.align	4


	//----- nvinfo : EIATTR_CUDA_API_VERSION
	.align		4
        /*0000*/ 	.byte	0x04, 0x37
        /*0002*/ 	.short	(.L_9 - .L_8)
.L_8:
        /*0004*/ 	.word	0x0000007c


	//----- nvinfo : EIATTR_KPARAM_INFO
	.align		4
.L_9:
        /*0008*/ 	.byte	0x04, 0x17
        /*000a*/ 	.short	(.L_11 - .L_10)
.L_10:
        /*000c*/ 	.word	0x00000000
        /*0010*/ 	.short	0x0002
        /*0012*/ 	.short	0x0010
        /*0014*/ 	.byte	0x00, 0xf0, 0x11, 0x00


	//----- nvinfo : EIATTR_KPARAM_INFO
	.align		4
.L_11:
        /*0018*/ 	.byte	0x04, 0x17
        /*001a*/ 	.short	(.L_13 - .L_12)
.L_12:
        /*001c*/ 	.word	0x00000000
        /*0020*/ 	.short	0x0001
        /*0022*/ 	.short	0x0008
        /*0024*/ 	.byte	0x00, 0xf4, 0x21, 0x00


	//----- nvinfo : EIATTR_KPARAM_INFO
	.align		4
.L_13:
        /*0028*/ 	.byte	0x04, 0x17
        /*002a*/ 	.short	(.L_15 - .L_14)
.L_14:
        /*002c*/ 	.word	0x00000000
        /*0030*/ 	.short	0x0000
        /*0032*/ 	.short	0x0000
        /*0034*/ 	.byte	0x00, 0xf4, 0x21, 0x00


	//----- nvinfo : EIATTR_SPARSE_MMA_MASK
	.align		4
.L_15:
        /*0038*/ 	.byte	0x03, 0x50
        /*003a*/ 	.short	0x0000


	//----- nvinfo : EIATTR_MAXREG_COUNT
	.align		4
        /*003c*/ 	.byte	0x03, 0x1b
        /*003e*/ 	.short	0x00ff


	//----- nvinfo : EIATTR_EXIT_INSTR_OFFSETS
	.align		4
        /*0040*/ 	.byte	0x04, 0x1c
        /*0042*/ 	.short	(.L_17 - .L_16)


	//   ....[0]....
.L_16:
        /*0044*/ 	.word	0x00000250


	//   ....[1]....
        /*0048*/ 	.word	0x00000270


	//----- nvinfo : EIATTR_REQNTID
	.align		4
.L_17:
        /*004c*/ 	.byte	0x04, 0x10
        /*004e*/ 	.short	(.L_19 - .L_18)
.L_18:
        /*0050*/ 	.word	0x00000080
        /*0054*/ 	.word	0x00000001
        /*0058*/ 	.word	0x00000001


	//----- nvinfo : EIATTR_CBANK_PARAM_SIZE
	.align		4
.L_19:
        /*005c*/ 	.byte	0x03, 0x19
        /*005e*/ 	.short	0x0014


	//----- nvinfo : EIATTR_PARAM_CBANK
	.align		4
        /*0060*/ 	.byte	0x04, 0x0a
        /*0062*/ 	.short	(.L_21 - .L_20)
	.align		4
.L_20:
        /*0064*/ 	.word	index@(.nv.constant0.triton_poi_fused_constant_pad_nd_2)
        /*0068*/ 	.short	0x0210
        /*006a*/ 	.short	0x0014


	//----- nvinfo : EIATTR_SW_WAR
	.align		4
.L_21:
        /*006c*/ 	.byte	0x04, 0x36
        /*006e*/ 	.short	(.L_23 - .L_22)
.L_22:
        /*0070*/ 	.word	0x00000008
.L_23:


//--------------------- .nv.callgraph             --------------------------
	.section	.nv.callgraph,"",@"SHT_CUDA_CALLGRAPH"
	.align	4
	.sectionentsize	8
	.align		4
        /*0000*/ 	.word	0x00000000
	.align		4
        /*0004*/ 	.word	0xffffffff
	.align		4
        /*0008*/ 	.word	0x00000000
	.align		4
        /*000c*/ 	.word	0xfffffffe
	.align		4
        /*0010*/ 	.word	0x00000000
	.align		4
        /*0014*/ 	.word	0xfffffffd
	.align		4
        /*0018*/ 	.word	0x00000000
	.align		4
        /*001c*/ 	.word	0xfffffffc


//--------------------- .text.triton_poi_fused_constant_pad_nd_2 --------------------------
	.section	.text.triton_poi_fused_constant_pad_nd_2,"ax",@progbits
	.align	128
        .global         triton_poi_fused_constant_pad_nd_2
        .type           triton_poi_fused_constant_pad_nd_2,@function
        .size           triton_poi_fused_constant_pad_nd_2,(.L_x_1 - triton_poi_fused_constant_pad_nd_2)
        .other          triton_poi_fused_constant_pad_nd_2,@"STO_CUDA_ENTRY STV_DEFAULT"
triton_poi_fused_constant_pad_nd_2:
.text.triton_poi_fused_constant_pad_nd_2:
[----:B------:R-:W0:Y:S02]  /*0000*/  LDC R1, c[0x0][0x28] ;  /* 0x00000a00ff017b82 */ /* 0x000e240000000800 */
[----:B------:R-:W1:Y:S01]  /*0010*/  S2R R0, SR_TID.X ;  /* 0x0000000000007919 */ /* 0x000e620000002100 */
[----:B------:R-:W-:Y:S01]  /*0020*/  ULDC.64 UR4, c[0x0][0x210] ;  /* 0x0000840000047ab9 */ /* 0x000fe20000000a00 */
[----:B------:R-:W2:Y:S01]  /*0030*/  S2R R9, SR_CTAID.X ;  /* 0x0000000000097919 */ /* 0x000ea20000002500 */
[----:B-1----:R-:W-:-:S05]  /*0040*/  IMAD.SHL.U32 R0, R0, 0x2, RZ ;  /* 0x0000000200007824 */ /* 0x002fca00078e00ff */
[----:B------:R-:W-:-:S05]  /*0050*/  LOP3.LUT R0, R0, 0xfe, RZ, 0xc0, !PT ;  /* 0x000000fe00007812 */ /* 0x000fca00078ec0ff */
[----:B--2---:R-:W-:-:S04]  /*0060*/  IMAD R9, R9, 0x100, R0 ;  /* 0x0000010009097824 */ /* 0x004fc800078e0200 */
[C---:B------:R-:W-:Y:S01]  /*0070*/  VIADD R0, R9.reuse, 0x1 ;  /* 0x0000000109007836 */ /* 0x040fe20000000000 */
[C---:B------:R-:W-:Y:S01]  /*0080*/  ISETP.GE.AND P0, PT, R9.reuse, 0x180, PT ;  /* 0x000001800900780c */ /* 0x040fe20003f06270 */
[----:B------:R-:W-:-:S04]  /*0090*/  IMAD.HI R2, R9, 0x2aaaaaab, RZ ;  /* 0x2aaaaaab09027827 */ /* 0x000fc800078e02ff */
[----:B------:R-:W-:Y:S01]  /*00a0*/  IMAD.HI R4, R0, 0x2aaaaaab, RZ ;  /* 0x2aaaaaab00047827 */ /* 0x000fe200078e02ff */
[----:B------:R-:W-:-:S04]  /*00b0*/  LEA.HI R2, R2, R2, RZ, 0x1 ;  /* 0x0000000202027211 */ /* 0x000fc800078f08ff */
[----:B------:R-:W-:Y:S01]  /*00c0*/  LEA.HI R5, R4, R4, RZ, 0x1 ;  /* 0x0000000404057211 */ /* 0x000fe200078f08ff */
[C---:B------:R-:W-:Y:S02]  /*00d0*/  IMAD R3, R2.reuse, -0x6, R9 ;  /* 0xfffffffa02037824 */ /* 0x040fe400078e0209 */
[----:B------:R-:W-:Y:S02]  /*00e0*/  IMAD.SHL.U32 R2, R2, 0x4, RZ ;  /* 0x0000000402027824 */ /* 0x000fe400078e00ff */
[----:B------:R-:W-:Y:S02]  /*00f0*/  IMAD R5, R5, -0x6, R0 ;  /* 0xfffffffa05057824 */ /* 0x000fe400078e0200 */
[----:B------:R-:W-:Y:S01]  /*0100*/  VIADD R4, R3, 0xffffffff ;  /* 0xffffffff03047836 */ /* 0x000fe20000000000 */
[----:B------:R-:W-:Y:S02]  /*0110*/  SHF.R.S32.HI R0, RZ, 0x1f, R2 ;  /* 0x0000001fff007819 */ /* 0x000fe40000011402 */
[----:B------:R-:W-:-:S02]  /*0120*/  IADD3 R7, P4, R3, R2, RZ ;  /* 0x0000000203077210 */ /* 0x000fc40007f9e0ff */
[----:B------:R-:W-:Y:S02]  /*0130*/  IADD3 R2, P2, R5, R2, RZ ;  /* 0x0000000205027210 */ /* 0x000fe40007f5e0ff */
[----:B------:R-:W-:Y:S02]  /*0140*/  ISETP.LT.U32.AND P1, PT, R4, 0x4, !P0 ;  /* 0x000000040400780c */ /* 0x000fe40004721070 */
[----:B------:R-:W-:Y:S02]  /*0150*/  ISETP.LT.U32.AND P3, PT, R5, 0x5, !P0 ;  /* 0x000000050500780c */ /* 0x000fe40004761070 */
[-C--:B------:R-:W-:Y:S02]  /*0160*/  LEA.HI.X.SX32 R8, R3, R0.reuse, 0x1, P4 ;  /* 0x0000000003087211 */ /* 0x080fe400020f0eff */
[----:B------:R-:W-:Y:S02]  /*0170*/  LEA R4, P4, R7, UR4, 0x2 ;  /* 0x0000000407047c11 */ /* 0x000fe4000f8810ff */
[----:B------:R-:W-:Y:S01]  /*0180*/  LEA.HI.X.SX32 R3, R5, R0, 0x1, P2 ;  /* 0x0000000005037211 */ /* 0x000fe200010f0eff */
[----:B------:R-:W-:Y:S01]  /*0190*/  IMAD.MOV.U32 R0, RZ, RZ, RZ ;  /* 0x000000ffff007224 */ /* 0x000fe200078e00ff */
[----:B------:R-:W-:-:S02]  /*01a0*/  LEA R6, P2, R2, UR4, 0x2 ;  /* 0x0000000402067c11 */ /* 0x000fc4000f8410ff */
[----:B------:R-:W-:Y:S01]  /*01b0*/  LEA.HI.X R5, R7, UR5, R8, 0x2, P4 ;  /* 0x0000000507057c11 */ /* 0x000fe2000a0f1408 */
[----:B------:R-:W-:Y:S01]  /*01c0*/  IMAD.MOV.U32 R8, RZ, RZ, RZ ;  /* 0x000000ffff087224 */ /* 0x000fe200078e00ff */
[----:B------:R-:W-:Y:S01]  /*01d0*/  LEA.HI.X R7, R2, UR5, R3, 0x2, P2 ;  /* 0x0000000502077c11 */ /* 0x000fe200090f1403 */
[----:B------:R-:W-:Y:S01]  /*01e0*/  ULDC.64 UR4, c[0x0][0x208] ;  /* 0x0000820000047ab9 */ /* 0x000fe20000000a00 */
[----:B------:R-:W1:Y:S01]  /*01f0*/  LDC.64 R2, c[0x0][0x218] ;  /* 0x00008600ff027b82 */ /* 0x000e620000000a00 */
[----:B------:R-:W2:Y:S04]  /*0200*/  @P1 LDG.E R0, desc[UR4][R4.64+-0x4] ;  /* 0xfffffc0404001981 */ /* 0x000ea8000c1e1900 */
[----:B------:R-:W3:Y:S01]  /*0210*/  @P3 LDG.E R8, desc[UR4][R6.64+-0x4] ;  /* 0xfffffc0406083981 */ /* 0x000ee2000c1e1900 */
[----:B-1----:R-:W-:Y:S01]  /*0220*/  IMAD.WIDE R2, R9, 0x4, R2 ;  /* 0x0000000409027825 */ /* 0x002fe200078e0202 */
[----:B--2---:R-:W-:-:S02]  /*0230*/  SEL R10, R0, RZ, P1 ;  /* 0x000000ff000a7207 */ /* 0x004fc40000800000 */
[----:B---3--:R-:W-:Y:S01]  /*0240*/  SEL R11, R8, RZ, P3 ;  /* 0x000000ff080b7207 */ /* 0x008fe20001800000 */
[----:B------:R-:W-:Y:S06]  /*0250*/  @P0 EXIT ;  /* 0x000000000000094d */ /* 0x000fec0003800000 */
[----:B------:R-:W-:Y:S01]  /*0260*/  STG.E.64 desc[UR4][R2.64], R10 ;  /* 0x0000000a02007986 */ /* 0x000fe2000c101b04 */
[----:B------:R-:W-:Y:S05]  /*0270*/  EXIT ;  /* 0x000000000000794d */ /* 0x000fea0003800000 */
.L_x_0:
[----:B------:R-:W-:-:S00]  /*0280*/  BRA `(.L_x_0) ;  /* 0xfffffffc00fc7947 */ /* 0x000fc0000383ffff */
[----:B------:R-:W-:-:S00]  /*0290*/  NOP ;  /* 0x0000000000007918 */ /* 0x000fc00000000000 */
        /* <DEDUP_REMOVED lines=14> */
.L_x_1:


//--------------------- .nv.constant0.triton_poi_fused_constant_pad_nd_2 --------------------------
	.section	.nv.constant0.triton_poi_fused_constant_pad_nd_2,"a",@progbits
	.sectionflags	@""
	.align	4
.nv.constant0.triton_poi_fused_constant_pad_nd_2:
	.zero		548
